//
// Generated by NVIDIA NVVM Compiler
//
// Compiler Build ID: CL-36424714
// Cuda compilation tools, release 13.0, V13.0.88
// Based on NVVM 20.0.0
//

.version 9.0
.target sm_100
.address_size 64

	// .globl	_Z10reduce_rmsPfS_if
// _ZZ10reduce_rmsPfS_ifE13reduce_shared has been demoted

.visible .entry _Z10reduce_rmsPfS_if(
	.param .u64 .ptr .align 1 _Z10reduce_rmsPfS_if_param_0,
	.param .u64 .ptr .align 1 _Z10reduce_rmsPfS_if_param_1,
	.param .u32 _Z10reduce_rmsPfS_if_param_2,
	.param .f32 _Z10reduce_rmsPfS_if_param_3
)
{
	.reg .pred 	%p<7>;
	.reg .b32 	%r<14>;
	.reg .b32 	%f<14>;
	.reg .b64 	%rd<7>;
	// demoted variable
	.shared .align 4 .b8 _ZZ10reduce_rmsPfS_ifE13reduce_shared[64];
	ld.param.u64 	%rd2, [_Z10reduce_rmsPfS_if_param_0];
	ld.param.u64 	%rd3, [_Z10reduce_rmsPfS_if_param_1];
	ld.param.u32 	%r7, [_Z10reduce_rmsPfS_if_param_2];
	ld.param.f32 	%f1, [_Z10reduce_rmsPfS_if_param_3];
	cvta.to.global.u64 	%rd1, %rd3;
	mov.u32 	%r8, %ctaid.x;
	mov.u32 	%r13, %ntid.x;
	mov.u32 	%r2, %tid.x;
	mad.lo.s32 	%r3, %r8, %r13, %r2;
	setp.ge.s32 	%p1, %r3, %r7;
	shl.b32 	%r9, %r2, 2;
	mov.u32 	%r10, _ZZ10reduce_rmsPfS_ifE13reduce_shared;
	add.s32 	%r4, %r10, %r9;
	@%p1 bra 	$L__BB0_2;
	cvta.to.global.u64 	%rd4, %rd2;
	mul.wide.s32 	%rd5, %r3, 4;
	add.s64 	%rd6, %rd4, %rd5;
	ld.global.f32 	%f2, [%rd6];
	mul.f32 	%f3, %f2, %f2;
	st.shared.f32 	[%r4], %f3;
$L__BB0_2:
	bar.sync 	0;
	setp.lt.u32 	%p2, %r13, 2;
	@%p2 bra 	$L__BB0_6;
$L__BB0_3:
	shr.u32 	%r6, %r13, 1;
	setp.ge.u32 	%p3, %r2, %r6;
	@%p3 bra 	$L__BB0_5;
	shl.b32 	%r11, %r6, 2;
	add.s32 	%r12, %r4, %r11;
	ld.shared.f32 	%f4, [%r12];
	ld.shared.f32 	%f5, [%r4];
	add.f32 	%f6, %f4, %f5;
	st.shared.f32 	[%r4], %f6;
$L__BB0_5:
	bar.sync 	0;
	setp.gt.u32 	%p4, %r13, 3;
	mov.u32 	%r13, %r6;
	@%p4 bra 	$L__BB0_3;
$L__BB0_6:
	setp.ne.s32 	%p5, %r2, 0;
	@%p5 bra 	$L__BB0_8;
	ld.shared.f32 	%f7, [_ZZ10reduce_rmsPfS_ifE13reduce_shared];
	atom.global.add.f32 	%f8, [%rd1], %f7;
$L__BB0_8:
	bar.sync 	0;
	setp.ne.s32 	%p6, %r3, 0;
	@%p6 bra 	$L__BB0_10;
	ld.global.f32 	%f9, [%rd1];
	cvt.rn.f32.s32 	%f10, %r7;
	div.rn.f32 	%f11, %f9, %f10;
	add.f32 	%f12, %f1, %f11;
	sqrt.rn.f32 	%f13, %f12;
	st.global.f32 	[%rd1], %f13;
$L__BB0_10:
	ret;

}
	// .globl	_Z14rmsnorm_kernelPfS_S_if
.visible .entry _Z14rmsnorm_kernelPfS_S_if(
	.param .u64 .ptr .align 1 _Z14rmsnorm_kernelPfS_S_if_param_0,
	.param .u64 .ptr .align 1 _Z14rmsnorm_kernelPfS_S_if_param_1,
	.param .u64 .ptr .align 1 _Z14rmsnorm_kernelPfS_S_if_param_2,
	.param .u32 _Z14rmsnorm_kernelPfS_S_if_param_3,
	.param .f32 _Z14rmsnorm_kernelPfS_S_if_param_4
)
{
	.reg .pred 	%p<2>;
	.reg .b32 	%r<6>;
	.reg .b32 	%f<6>;
	.reg .b64 	%rd<10>;

	ld.param.u64 	%rd1, [_Z14rmsnorm_kernelPfS_S_if_param_0];
	ld.param.u64 	%rd2, [_Z14rmsnorm_kernelPfS_S_if_param_1];
	ld.param.u64 	%rd3, [_Z14rmsnorm_kernelPfS_S_if_param_2];
	ld.param.u32 	%r2, [_Z14rmsnorm_kernelPfS_S_if_param_3];
	mov.u32 	%r3, %ctaid.x;
	mov.u32 	%r4, %ntid.x;
	mov.u32 	%r5, %tid.x;
	mad.lo.s32 	%r1, %r3, %r4, %r5;
	setp.ge.s32 	%p1, %r1, %r2;
	@%p1 bra 	$L__BB1_2;
	cvta.to.global.u64 	%rd4, %rd1;
	cvta.to.global.u64 	%rd5, %rd3;
	cvta.to.global.u64 	%rd6, %rd2;
	mul.wide.s32 	%rd7, %r1, 4;
	add.s64 	%rd8, %rd4, %rd7;
	ld.global.f32 	%f1, [%rd8];
	ld.global.f32 	%f2, [%rd5];
	div.rn.f32 	%f3, %f1, %f2;
	add.s64 	%rd9, %rd6, %rd7;
	ld.global.f32 	%f4, [%rd9];
	mul.f32 	%f5, %f3, %f4;
	st.global.f32 	[%rd8], %f5;
$L__BB1_2:
	ret;

}


// ===== COMPILED SASS (sm_100) =====

	.target	sm_100

	.elftype	@"ET_EXEC"


//--------------------- .note.nv.tkinfo           --------------------------
	.section	.note.nv.tkinfo,"",@"SHT_NOTE"
	.sectionflags	@"SHF_NOTE_NV_TKINFO"
	.tkinfo
        /*0018*/ 	.word	0x00000002
        /*0030*/ 	.string	""
        /*0030*/ 	.string	"ptxas"
        /*0030*/ 	.string	"Cuda compilation tools, release 13.0, V13.0.88"
        /*0030*/ 	.string	"Build cuda_13.0.r13.0/compiler.36424714_0"
        /*0030*/ 	.string	"-arch sm_100 -m 64 "



//--------------------- .note.nv.cuinfo           --------------------------
	.section	.note.nv.cuinfo,"",@"SHT_NOTE"
	.sectionflags	@"SHF_NOTE_NV_CUINFO"
        /*0018*/ 	.short	0x0002
        /*001a*/ 	.short	0x0064
        /*001c*/ 	.short	0x0082
	.zero		2


//--------------------- .nv.info                  --------------------------
	.section	.nv.info,"",@"SHT_CUDA_INFO"
	.align	4


	//----- nvinfo : EIATTR_REGCOUNT
	.align		4
        /*0000*/ 	.byte	0x04, 0x2f
        /*0002*/ 	.short	(.L_1 - .L_0)
	.align		4
.L_0:
        /*0004*/ 	.word	index@(_Z10reduce_rmsPfS_if)
        /*0008*/ 	.word	0x0000000e


	//----- nvinfo : EIATTR_FRAME_SIZE
	.align		4
.L_1:
        /*000c*/ 	.byte	0x04, 0x11
        /*000e*/ 	.short	(.L_3 - .L_2)
	.align		4
.L_2:
        /*0010*/ 	.word	index@($__internal_2_$__cuda_sm3x_div_rn_noftz_f32_slowpath)
        /*0014*/ 	.word	0x00000000


	//----- nvinfo : EIATTR_FRAME_SIZE
	.align		4
.L_3:
        /*0018*/ 	.byte	0x04, 0x11
        /*001a*/ 	.short	(.L_5 - .L_4)
	.align		4
.L_4:
        /*001c*/ 	.word	index@($__internal_1_$__cuda_sm20_sqrt_rn_f32_slowpath)
        /*0020*/ 	.word	0x00000000


	//----- nvinfo : EIATTR_FRAME_SIZE
	.align		4
.L_5:
        /*0024*/ 	.byte	0x04, 0x11
        /*0026*/ 	.short	(.L_7 - .L_6)
	.align		4
.L_6:
        /*0028*/ 	.word	index@(_Z10reduce_rmsPfS_if)
        /*002c*/ 	.word	0x00000000


	//----- nvinfo : EIATTR_REGCOUNT
	.align		4
.L_7:
        /*0030*/ 	.byte	0x04, 0x2f
        /*0032*/ 	.short	(.L_9 - .L_8)
	.align		4
.L_8:
        /*0034*/ 	.word	index@(_Z14rmsnorm_kernelPfS_S_if)
        /*0038*/ 	.word	0x00000012


	//----- nvinfo : EIATTR_FRAME_SIZE
	.align		4
.L_9:
        /*003c*/ 	.byte	0x04, 0x11
        /*003e*/ 	.short	(.L_11 - .L_10)
	.align		4
.L_10:
        /*0040*/ 	.word	index@($__internal_0_$__cuda_sm3x_div_rn_noftz_f32_slowpath)
        /*0044*/ 	.word	0x00000000


	//----- nvinfo : EIATTR_FRAME_SIZE
	.align		4
.L_11:
        /*0048*/ 	.byte	0x04, 0x11
        /*004a*/ 	.short	(.L_13 - .L_12)
	.align		4
.L_12:
        /*004c*/ 	.word	index@(_Z14rmsnorm_kernelPfS_S_if)
        /*0050*/ 	.word	0x00000000


	//----- nvinfo : EIATTR_MIN_STACK_SIZE
	.align		4
.L_13:
        /*0054*/ 	.byte	0x04, 0x12
        /*0056*/ 	.short	(.L_15 - .L_14)
	.align		4
.L_14:
        /*0058*/ 	.word	index@(_Z14rmsnorm_kernelPfS_S_if)
        /*005c*/ 	.word	0x00000000


	//----- nvinfo : EIATTR_MIN_STACK_SIZE
	.align		4
.L_15:
        /*0060*/ 	.byte	0x04, 0x12
        /*0062*/ 	.short	(.L_17 - .L_16)
	.align		4
.L_16:
        /*0064*/ 	.word	index@(_Z10reduce_rmsPfS_if)
        /*0068*/ 	.word	0x00000000
.L_17:


//--------------------- .nv.compat                --------------------------
	.section	.nv.compat,"",@"SHT_CUDA_COMPAT_INFO"
	.align	4
        /*0000*/ 	.byte	0x02, 0x09, 0x00, 0x00, 0x02, 0x02, 0x01, 0x00, 0x02, 0x05, 0x05, 0x00, 0x03, 0x07, 0x01, 0x01
        /*0010*/ 	.byte	0x02, 0x03, 0x00, 0x00, 0x02, 0x06, 0x01, 0x00, 0x04, 0x0b, 0x08, 0x00, 0x01, 0x00, 0x00, 0x00
        /*0020*/ 	.byte	0x00, 0x00, 0x00, 0x00


//--------------------- .nv.info._Z14rmsnorm_kernelPfS_S_if --------------------------
	.section	.nv.info._Z14rmsnorm_kernelPfS_S_if,"",@"SHT_CUDA_INFO"
	.sectionflags	@""
	.align	4


	//----- nvinfo : EIATTR_CUDA_API_VERSION
	.align		4
        /*0000*/ 	.byte	0x04, 0x37
        /*0002*/ 	.short	(.L_19 - .L_18)
.L_18:
        /*0004*/ 	.word	0x00000082


	//----- nvinfo : EIATTR_KPARAM_INFO
	.align		4
.L_19:
        /*0008*/ 	.byte	0x04, 0x17
        /*000a*/ 	.short	(.L_21 - .L_20)
.L_20:
        /*000c*/ 	.word	0x00000000
        /*0010*/ 	.short	0x0004
        /*0012*/ 	.short	0x001c
        /*0014*/ 	.byte	0x00, 0xf0, 0x11, 0x00


	//----- nvinfo : EIATTR_KPARAM_INFO
	.align		4
.L_21:
        /*0018*/ 	.byte	0x04, 0x17
        /*001a*/ 	.short	(.L_23 - .L_22)
.L_22:
        /*001c*/ 	.word	0x00000000
        /*0020*/ 	.short	0x0003
        /*0022*/ 	.short	0x0018
        /*0024*/ 	.byte	0x00, 0xf0, 0x11, 0x00


	//----- nvinfo : EIATTR_KPARAM_INFO
	.align		4
.L_23:
        /*0028*/ 	.byte	0x04, 0x17
        /*002a*/ 	.short	(.L_25 - .L_24)
.L_24:
        /*002c*/ 	.word	0x00000000
        /*0030*/ 	.short	0x0002
        /*0032*/ 	.short	0x0010
        /*0034*/ 	.byte	0x00, 0xf5, 0x21, 0x00


	//----- nvinfo : EIATTR_KPARAM_INFO
	.align		4
.L_25:
        /*0038*/ 	.byte	0x04, 0x17
        /*003a*/ 	.short	(.L_27 - .L_26)
.L_26:
        /*003c*/ 	.word	0x00000000
        /*0040*/ 	.short	0x0001
        /*0042*/ 	.short	0x0008
        /*0044*/ 	.byte	0x00, 0xf5, 0x21, 0x00


	//----- nvinfo : EIATTR_KPARAM_INFO
	.align		4
.L_27:
        /*0048*/ 	.byte	0x04, 0x17
        /*004a*/ 	.short	(.L_29 - .L_28)
.L_28:
        /*004c*/ 	.word	0x00000000
        /*0050*/ 	.short	0x0000
        /*0052*/ 	.short	0x0000
        /*0054*/ 	.byte	0x00, 0xf5, 0x21, 0x00


	//----- nvinfo : EIATTR_SPARSE_MMA_MASK
	.align		4
.L_29:
        /*0058*/ 	.byte	0x03, 0x50
        /*005a*/ 	.short	0x0000


	//----- nvinfo : EIATTR_MAXREG_COUNT
	.align		4
        /*005c*/ 	.byte	0x03, 0x1b
        /*005e*/ 	.short	0x00ff


	//----- nvinfo : EIATTR_MERCURY_ISA_VERSION
	.align		4
        /*0060*/ 	.byte	0x03, 0x5f
        /*0062*/ 	.short	0x0101


	//----- nvinfo : EIATTR_VRC_CTA_INIT_COUNT
	.align		4
        /*0064*/ 	.byte	0x02, 0x4a
	.zero		1
	.zero		1


	//----- nvinfo : EIATTR_EXIT_INSTR_OFFSETS
	.align		4
        /*0068*/ 	.byte	0x04, 0x1c
        /*006a*/ 	.short	(.L_31 - .L_30)


	//   ....[0]....
.L_30:
        /*006c*/ 	.word	0x00000070


	//   ....[1]....
        /*0070*/ 	.word	0x00000200


	//----- nvinfo : EIATTR_CRS_STACK_SIZE
	.align		4
.L_31:
        /*0074*/ 	.byte	0x04, 0x1e
        /*0076*/ 	.short	(.L_33 - .L_32)
.L_32:
        /*0078*/ 	.word	0x00000000


	//----- nvinfo : EIATTR_CBANK_PARAM_SIZE
	.align		4
.L_33:
        /*007c*/ 	.byte	0x03, 0x19
        /*007e*/ 	.short	0x0020


	//----- nvinfo : EIATTR_PARAM_CBANK
	.align		4
        /*0080*/ 	.byte	0x04, 0x0a
        /*0082*/ 	.short	(.L_35 - .L_34)
	.align		4
.L_34:
        /*0084*/ 	.word	index@(.nv.constant0._Z14rmsnorm_kernelPfS_S_if)
        /*0088*/ 	.short	0x0380
        /*008a*/ 	.short	0x0020


	//----- nvinfo : EIATTR_SW_WAR
	.align		4
.L_35:
        /*008c*/ 	.byte	0x04, 0x36
        /*008e*/ 	.short	(.L_37 - .L_36)
.L_36:
        /*0090*/ 	.word	0x00000008
.L_37:


//--------------------- .nv.info._Z10reduce_rmsPfS_if --------------------------
	.section	.nv.info._Z10reduce_rmsPfS_if,"",@"SHT_CUDA_INFO"
	.sectionflags	@""
	.align	4


	//----- nvinfo : EIATTR_CUDA_API_VERSION
	.align		4
        /*0000*/ 	.byte	0x04, 0x37
        /*0002*/ 	.short	(.L_39 - .L_38)
.L_38:
        /*0004*/ 	.word	0x00000082


	//----- nvinfo : EIATTR_KPARAM_INFO
	.align		4
.L_39:
        /*0008*/ 	.byte	0x04, 0x17
        /*000a*/ 	.short	(.L_41 - .L_40)
.L_40:
        /*000c*/ 	.word	0x00000000
        /*0010*/ 	.short	0x0003
        /*0012*/ 	.short	0x0014
        /*0014*/ 	.byte	0x00, 0xf0, 0x11, 0x00


	//----- nvinfo : EIATTR_KPARAM_INFO
	.align		4
.L_41:
        /*0018*/ 	.byte	0x04, 0x17
        /*001a*/ 	.short	(.L_43 - .L_42)
.L_42:
        /*001c*/ 	.word	0x00000000
        /*0020*/ 	.short	0x0002
        /*0022*/ 	.short	0x0010
        /*0024*/ 	.byte	0x00, 0xf0, 0x11, 0x00


	//----- nvinfo : EIATTR_KPARAM_INFO
	.align		4
.L_43:
        /*0028*/ 	.byte	0x04, 0x17
        /*002a*/ 	.short	(.L_45 - .L_44)
.L_44:
        /*002c*/ 	.word	0x00000000
        /*0030*/ 	.short	0x0001
        /*0032*/ 	.short	0x0008
        /*0034*/ 	.byte	0x00, 0xf5, 0x21, 0x00


	//----- nvinfo : EIATTR_KPARAM_INFO
	.align		4
.L_45:
        /*0038*/ 	.byte	0x04, 0x17
        /*003a*/ 	.short	(.L_47 - .L_46)
.L_46:
        /*003c*/ 	.word	0x00000000
        /*0040*/ 	.short	0x0000
        /*0042*/ 	.short	0x0000
        /*0044*/ 	.byte	0x00, 0xf5, 0x21, 0x00


	//----- nvinfo : EIATTR_SPARSE_MMA_MASK
	.align		4
.L_47:
        /*0048*/ 	.byte	0x03, 0x50
        /*004a*/ 	.short	0x0000


	//----- nvinfo : EIATTR_MAXREG_COUNT
	.align		4
        /*004c*/ 	.byte	0x03, 0x1b
        /*004e*/ 	.short	0x00ff


	//----- nvinfo : EIATTR_NUM_BARRIERS
	.align		4
        /*0050*/ 	.byte	0x02, 0x4c
        /*0052*/ 	.byte	0x01
	.zero		1


	//----- nvinfo : EIATTR_MERCURY_ISA_VERSION
	.align		4
        /*0054*/ 	.byte	0x03, 0x5f
        /*0056*/ 	.short	0x0101


	//----- nvinfo : EIATTR_VRC_CTA_INIT_COUNT
	.align		4
        /*0058*/ 	.byte	0x02, 0x4a
	.zero		1
	.zero		1


	//----- nvinfo : EIATTR_EXIT_INSTR_OFFSETS
	.align		4
        /*005c*/ 	.byte	0x04, 0x1c
        /*005e*/ 	.short	(.L_49 - .L_48)


	//   ....[0]....
.L_48:
        /*0060*/ 	.word	0x000002b0


	//   ....[1]....
        /*0064*/ 	.word	0x00000490


	//----- nvinfo : EIATTR_CRS_STACK_SIZE
	.align		4
.L_49:
        /*0068*/ 	.byte	0x04, 0x1e
        /*006a*/ 	.short	(.L_51 - .L_50)
.L_50:
        /*006c*/ 	.word	0x00000000


	//----- nvinfo : EIATTR_CBANK_PARAM_SIZE
	.align		4
.L_51:
        /*0070*/ 	.byte	0x03, 0x19
        /*0072*/ 	.short	0x0018


	//----- nvinfo : EIATTR_PARAM_CBANK
	.align		4
        /*0074*/ 	.byte	0x04, 0x0a
        /*0076*/ 	.short	(.L_53 - .L_52)
	.align		4
.L_52:
        /*0078*/ 	.word	index@(.nv.constant0._Z10reduce_rmsPfS_if)
        /*007c*/ 	.short	0x0380
        /*007e*/ 	.short	0x0018


	//----- nvinfo : EIATTR_SW_WAR
	.align		4
.L_53:
        /*0080*/ 	.byte	0x04, 0x36
        /*0082*/ 	.short	(.L_55 - .L_54)
.L_54:
        /*0084*/ 	.word	0x00000008
.L_55:


//--------------------- .nv.callgraph             --------------------------
	.section	.nv.callgraph,"",@"SHT_CUDA_CALLGRAPH"
	.align	4
	.sectionentsize	8
	.align		4
        /*0000*/ 	.word	0x00000000
	.align		4
        /*0004*/ 	.word	0xffffffff
	.align		4
        /*0008*/ 	.word	0x00000000
	.align		4
        /*000c*/ 	.word	0xfffffffe
	.align		4
        /*0010*/ 	.word	0x00000000
	.align		4
        /*0014*/ 	.word	0xfffffffd
	.align		4
        /*0018*/ 	.word	0x00000000
	.align		4
        /*001c*/ 	.word	0xfffffffc


//--------------------- .text._Z14rmsnorm_kernelPfS_S_if --------------------------
	.section	.text._Z14rmsnorm_kernelPfS_S_if,"ax",@progbits
	.align	128
        .global         _Z14rmsnorm_kernelPfS_S_if
        .type           _Z14rmsnorm_kernelPfS_S_if,@function
        .size           _Z14rmsnorm_kernelPfS_S_if,(.L_x_31 - _Z14rmsnorm_kernelPfS_S_if)
        .other          _Z14rmsnorm_kernelPfS_S_if,@"STO_CUDA_ENTRY STV_DEFAULT"
_Z14rmsnorm_kernelPfS_S_if:
.text._Z14rmsnorm_kernelPfS_S_if:
[----:B------:R-:W-:Y:S01]  /*0000*/  LDC R1, c[0x0][0x37c] ;  /* 0x0000df00ff017b82 */ /* 0x000fe20000000800 */
[----:B------:R-:W0:Y:S07]  /*0010*/  S2R R3, SR_TID.X ;  /* 0x0000000000037919 */ /* 0x000e2e0000002100 */
[----:B------:R-:W0:Y:S01]  /*0020*/  S2UR UR4, SR_CTAID.X ;  /* 0x00000000000479c3 */ /* 0x000e220000002500 */
[----:B------:R-:W1:Y:S07]  /*0030*/  LDCU UR5, c[0x0][0x398] ;  /* 0x00007300ff0577ac */ /* 0x000e6e0008000800 */
[----:B------:R-:W0:Y:S02]  /*0040*/  LDC R2, c[0x0][0x360] ;  /* 0x0000d800ff027b82 */ /* 0x000e240000000800 */
[----:B0-----:R-:W-:-:S05]  /*0050*/  IMAD R2, R2, UR4, R3 ;  /* 0x0000000402027c24 */ /* 0x001fca000f8e0203 */
[----:B-1----:R-:W-:-:S13]  /*0060*/  ISETP.GE.AND P0, PT, R2, UR5, PT ;  /* 0x0000000502007c0c */ /* 0x002fda000bf06270 */
[----:B------:R-:W-:Y:S05]  /*0070*/  @P0 EXIT ;  /* 0x000000000000094d */ /* 0x000fea0003800000 */
[----:B------:R-:W0:Y:S01]  /*0080*/  LDC.64 R6, c[0x0][0x390] ;  /* 0x0000e400ff067b82 */ /* 0x000e220000000a00 */
[----:B------:R-:W0:Y:S07]  /*0090*/  LDCU.64 UR4, c[0x0][0x358] ;  /* 0x00006b00ff0477ac */ /* 0x000e2e0008000a00 */
[----:B------:R-:W1:Y:S01]  /*00a0*/  LDC.64 R4, c[0x0][0x380] ;  /* 0x0000e000ff047b82 */ /* 0x000e620000000a00 */
[----:B0-----:R-:W2:Y:S01]  /*00b0*/  LDG.E R3, desc[UR4][R6.64] ;  /* 0x0000000406037981 */ /* 0x001ea2000c1e1900 */
[----:B-1----:R-:W-:-:S05]  /*00c0*/  IMAD.WIDE R4, R2, 0x4, R4 ;  /* 0x0000000402047825 */ /* 0x002fca00078e0204 */
[----:B------:R-:W3:Y:S01]  /*00d0*/  LDG.E R0, desc[UR4][R4.64] ;  /* 0x0000000404007981 */ /* 0x000ee2000c1e1900 */
[----:B------:R-:W-:Y:S01]  /*00e0*/  BSSY.RECONVERGENT B0, `(.L_x_0) ;  /* 0x000000c000007945 */ /* 0x000fe20003800200 */
[----:B--2---:R-:W0:Y:S08]  /*00f0*/  MUFU.RCP R8, R3 ;  /* 0x0000000300087308 */ /* 0x004e300000001000 */
[----:B---3--:R-:W1:Y:S01]  /*0100*/  FCHK P0, R0, R3 ;  /* 0x0000000300007302 */ /* 0x008e620000000000 */
[----:B0-----:R-:W-:-:S04]  /*0110*/  FFMA R9, -R3, R8, 1 ;  /* 0x3f80000003097423 */ /* 0x001fc80000000108 */
[----:B------:R-:W-:-:S04]  /*0120*/  FFMA R9, R8, R9, R8 ;  /* 0x0000000908097223 */ /* 0x000fc80000000008 */
[----:B------:R-:W-:-:S04]  /*0130*/  FFMA R8, R0, R9, RZ ;  /* 0x0000000900087223 */ /* 0x000fc800000000ff */
[----:B------:R-:W-:-:S04]  /*0140*/  FFMA R10, -R3, R8, R0 ;  /* 0x00000008030a7223 */ /* 0x000fc80000000100 */
[----:B------:R-:W-:Y:S01]  /*0150*/  FFMA R8, R9, R10, R8 ;  /* 0x0000000a09087223 */ /* 0x000fe20000000008 */
[----:B-1----:R-:W-:Y:S06]  /*0160*/  @!P0 BRA `(.L_x_1) ;  /* 0x00000000000c8947 */ /* 0x002fec0003800000 */
[----:B------:R-:W-:-:S07]  /*0170*/  MOV R6, 0x190 ;  /* 0x0000019000067802 */ /* 0x000fce0000000f00 */
[----:B------:R-:W-:Y:S05]  /*0180*/  CALL.REL.NOINC `($__internal_0_$__cuda_sm3x_div_rn_noftz_f32_slowpath) ;  /* 0x0000000000207944 */ /* 0x000fea0003c00000 */
[----:B------:R-:W-:-:S07]  /*0190*/  IMAD.MOV.U32 R8, RZ, RZ, R0 ;  /* 0x000000ffff087224 */ /* 0x000fce00078e0000 */
.L_x_1:
[----:B------:R-:W-:Y:S05]  /*01a0*/  BSYNC.RECONVERGENT B0 ;  /* 0x0000000000007941 */ /* 0x000fea0003800200 */
.L_x_0:
[----:B------:R-:W0:Y:S02]  /*01b0*/  LDC.64 R6, c[0x0][0x388] ;  /* 0x0000e200ff067b82 */ /* 0x000e240000000a00 */
[----:B0-----:R-:W-:-:S06]  /*01c0*/  IMAD.WIDE R2, R2, 0x4, R6 ;  /* 0x0000000402027825 */ /* 0x001fcc00078e0206 */
[----:B------:R-:W2:Y:S02]  /*01d0*/  LDG.E R3, desc[UR4][R2.64] ;  /* 0x0000000402037981 */ /* 0x000ea4000c1e1900 */
[----:B--2---:R-:W-:-:S05]  /*01e0*/  FMUL R7, R3, R8 ;  /* 0x0000000803077220 */ /* 0x004fca0000400000 */
[----:B------:R-:W-:Y:S01]  /*01f0*/  STG.E desc[UR4][R4.64], R7 ;  /* 0x0000000704007986 */ /* 0x000fe2000c101904 */
[----:B------:R-:W-:Y:S05]  /*0200*/  EXIT ;  /* 0x000000000000794d */ /* 0x000fea0003800000 */
        .weak           $__internal_0_$__cuda_sm3x_div_rn_noftz_f32_slowpath
        .type           $__internal_0_$__cuda_sm3x_div_rn_noftz_f32_slowpath,@function
        .size           $__internal_0_$__cuda_sm3x_div_rn_noftz_f32_slowpath,(.L_x_31 - $__internal_0_$__cuda_sm3x_div_rn_noftz_f32_slowpath)
$__internal_0_$__cuda_sm3x_div_rn_noftz_f32_slowpath:
[--C-:B------:R-:W-:Y:S01]  /*0210*/  SHF.R.U32.HI R8, RZ, 0x17, R3.reuse ;  /* 0x00000017ff087819 */ /* 0x100fe20000011603 */
[----:B------:R-:W-:Y:S01]  /*0220*/  BSSY.RECONVERGENT B1, `(.L_x_2) ;  /* 0x0000064000017945 */ /* 0x000fe20003800200 */
[--C-:B------:R-:W-:Y:S01]  /*0230*/  SHF.R.U32.HI R7, RZ, 0x17, R0.reuse ;  /* 0x00000017ff077819 */ /* 0x100fe20000011600 */
[----:B------:R-:W-:Y:S01]  /*0240*/  IMAD.MOV.U32 R10, RZ, RZ, R0 ;  /* 0x000000ffff0a7224 */ /* 0x000fe200078e0000 */
[----:B------:R-:W-:Y:S01]  /*0250*/  LOP3.LUT R9, R8, 0xff, RZ, 0xc0, !PT ;  /* 0x000000ff08097812 */ /* 0x000fe200078ec0ff */
[----:B------:R-:W-:Y:S01]  /*0260*/  IMAD.MOV.U32 R11, RZ, RZ, R3 ;  /* 0x000000ffff0b7224 */ /* 0x000fe200078e0003 */
[----:B------:R-:W-:-:S03]  /*0270*/  LOP3.LUT R8, R7, 0xff, RZ, 0xc0, !PT ;  /* 0x000000ff07087812 */ /* 0x000fc600078ec0ff */
[----:B------:R-:W-:Y:S02]  /*0280*/  VIADD R13, R9, 0xffffffff ;  /* 0xffffffff090d7836 */ /* 0x000fe40000000000 */
[----:B------:R-:W-:-:S03]  /*0290*/  VIADD R12, R8, 0xffffffff ;  /* 0xffffffff080c7836 */ /* 0x000fc60000000000 */
[----:B------:R-:W-:-:S04]  /*02a0*/  ISETP.GT.U32.AND P0, PT, R13, 0xfd, PT ;  /* 0x000000fd0d00780c */ /* 0x000fc80003f04070 */
[----:B------:R-:W-:-:S13]  /*02b0*/  ISETP.GT.U32.OR P0, PT, R12, 0xfd, P0 ;  /* 0x000000fd0c00780c */ /* 0x000fda0000704470 */
[----:B------:R-:W-:Y:S01]  /*02c0*/  @!P0 IMAD.MOV.U32 R7, RZ, RZ, RZ ;  /* 0x000000ffff078224 */ /* 0x000fe200078e00ff */
[----:B------:R-:W-:Y:S06]  /*02d0*/  @!P0 BRA `(.L_x_3) ;  /* 0x00000000005c8947 */ /* 0x000fec0003800000 */
[----:B------:R-:W-:Y:S02]  /*02e0*/  FSETP.GTU.FTZ.AND P0, PT, |R0|, +INF , PT ;  /* 0x7f8000000000780b */ /* 0x000fe40003f1c200 */
[----:B------:R-:W-:-:S04]  /*02f0*/  FSETP.GTU.FTZ.AND P1, PT, |R3|, +INF , PT ;  /* 0x7f8000000300780b */ /* 0x000fc80003f3c200 */
[----:B------:R-:W-:-:S13]  /*0300*/  PLOP3.LUT P0, PT, P0, P1, PT, 0xf8, 0x8f ;  /* 0x00000000008f781c */ /* 0x000fda0000703f70 */
[----:B------:R-:W-:Y:S05]  /*0310*/  @P0 BRA `(.L_x_4) ;  /* 0x00000004004c0947 */ /* 0x000fea0003800000 */
[----:B------:R-:W-:-:S13]  /*0320*/  LOP3.LUT P0, RZ, R11, 0x7fffffff, R10, 0xc8, !PT ;  /* 0x7fffffff0bff7812 */ /* 0x000fda000780c80a */
[----:B------:R-:W-:Y:S05]  /*0330*/  @!P0 BRA `(.L_x_5) ;  /* 0x00000004003c8947 */ /* 0x000fea0003800000 */
[C---:B------:R-:W-:Y:S02]  /*0340*/  FSETP.NEU.FTZ.AND P2, PT, |R0|.reuse, +INF , PT ;  /* 0x7f8000000000780b */ /* 0x040fe40003f5d200 */
[----:B------:R-:W-:Y:S02]  /*0350*/  FSETP.NEU.FTZ.AND P1, PT, |R3|, +INF , PT ;  /* 0x7f8000000300780b */ /* 0x000fe40003f3d200 */
[----:B------:R-:W-:-:S11]  /*0360*/  FSETP.NEU.FTZ.AND P0, PT, |R0|, +INF , PT ;  /* 0x7f8000000000780b */ /* 0x000fd60003f1d200 */
[----:B------:R-:W-:Y:S05]  /*0370*/  @!P1 BRA !P2, `(.L_x_5) ;  /* 0x00000004002c9947 */ /* 0x000fea0005000000 */
[----:B------:R-:W-:-:S04]  /*0380*/  LOP3.LUT P2, RZ, R10, 0x7fffffff, RZ, 0xc0, !PT ;  /* 0x7fffffff0aff7812 */ /* 0x000fc8000784c0ff */
[----:B------:R-:W-:-:S13]  /*0390*/  PLOP3.LUT P1, PT, P1, P2, PT, 0x2f, 0xf2 ;  /* 0x0000000000f2781c */ /* 0x000fda0000f24577 */
[----:B------:R-:W-:Y:S05]  /*03a0*/  @P1 BRA `(.L_x_6) ;  /* 0x0000000400181947 */ /* 0x000fea0003800000 */
[----:B------:R-:W-:-:S04]  /*03b0*/  LOP3.LUT P1, RZ, R11, 0x7fffffff, RZ, 0xc0, !PT ;  /* 0x7fffffff0bff7812 */ /* 0x000fc8000782c0ff */
[----:B------:R-:W-:-:S13]  /*03c0*/  PLOP3.LUT P0, PT, P0, P1, PT, 0x2f, 0xf2 ;  /* 0x0000000000f2781c */ /* 0x000fda0000702577 */
[----:B------:R-:W-:Y:S05]  /*03d0*/  @P0 BRA `(.L_x_7) ;  /* 0x0000000400000947 */ /* 0x000fea0003800000 */
[----:B------:R-:W-:Y:S02]  /*03e0*/  ISETP.GE.AND P0, PT, R12, RZ, PT ;  /* 0x000000ff0c00720c */ /* 0x000fe40003f06270 */
[----:B------:R-:W-:-:S11]  /*03f0*/  ISETP.GE.AND P1, PT, R13, RZ, PT ;  /* 0x000000ff0d00720c */ /* 0x000fd60003f26270 */
[----:B------:R-:W-:Y:S02]  /*0400*/  @P0 IMAD.MOV.U32 R7, RZ, RZ, RZ ;  /* 0x000000ffff070224 */ /* 0x000fe400078e00ff */
[----:B------:R-:W-:Y:S01]  /*0410*/  @!P0 FFMA R10, R0, 1.84467440737095516160e+19, RZ ;  /* 0x5f800000000a8823 */ /* 0x000fe200000000ff */
[----:B------:R-:W-:Y:S02]  /*0420*/  @!P0 IMAD.MOV.U32 R7, RZ, RZ, -0x40 ;  /* 0xffffffc0ff078424 */ /* 0x000fe400078e00ff */
[----:B------:R-:W-:Y:S02]  /*0430*/  @!P1 FFMA R11, R3, 1.84467440737095516160e+19, RZ ;  /* 0x5f800000030b9823 */ /* 0x000fe400000000ff */
[----:B------:R-:W-:-:S07]  /*0440*/  @!P1 VIADD R7, R7, 0x40 ;  /* 0x0000004007079836 */ /* 0x000fce0000000000 */
.L_x_3:
[----:B------:R-:W-:Y:S01]  /*0450*/  LEA R0, R9, 0xc0800000, 0x17 ;  /* 0xc080000009007811 */ /* 0x000fe200078eb8ff */
[----:B------:R-:W-:Y:S01]  /*0460*/  VIADD R8, R8, 0xffffff81 ;  /* 0xffffff8108087836 */ /* 0x000fe20000000000 */
[----:B------:R-:W-:Y:S03]  /*0470*/  BSSY.RECONVERGENT B2, `(.L_x_8) ;  /* 0x0000035000027945 */ /* 0x000fe60003800200 */
[----:B------:R-:W-:Y:S02]  /*0480*/  IMAD.IADD R11, R11, 0x1, -R0 ;  /* 0x000000010b0b7824 */ /* 0x000fe400078e0a00 */
[C---:B------:R-:W-:Y:S01]  /*0490*/  IMAD R0, R8.reuse, -0x800000, R10 ;  /* 0xff80000008007824 */ /* 0x040fe200078e020a */
[----:B------:R-:W-:Y:S01]  /*04a0*/  IADD3 R8, PT, PT, R8, 0x7f, -R9 ;  /* 0x0000007f08087810 */ /* 0x000fe20007ffe809 */
[----:B------:R-:W0:Y:S01]  /*04b0*/  MUFU.RCP R3, R11 ;  /* 0x0000000b00037308 */ /* 0x000e220000001000 */
[----:B------:R-:W-:-:S03]  /*04c0*/  FADD.FTZ R13, -R11, -RZ ;  /* 0x800000ff0b0d7221 */ /* 0x000fc60000010100 */
[----:B------:R-:W-:Y:S02]  /*04d0*/  IMAD.IADD R8, R8, 0x1, R7 ;  /* 0x0000000108087824 */ /* 0x000fe400078e0207 */
[----:B0-----:R-:W-:-:S04]  /*04e0*/  FFMA R12, R3, R13, 1 ;  /* 0x3f800000030c7423 */ /* 0x001fc8000000000d */
[----:B------:R-:W-:-:S04]  /*04f0*/  FFMA R12, R3, R12, R3 ;  /* 0x0000000c030c7223 */ /* 0x000fc80000000003 */
[----:B------:R-:W-:-:S04]  /*0500*/  FFMA R3, R0, R12, RZ ;  /* 0x0000000c00037223 */ /* 0x000fc800000000ff */
[----:B------:R-:W-:-:S04]  /*0510*/  FFMA R10, R13, R3, R0 ;  /* 0x000000030d0a7223 */ /* 0x000fc80000000000 */
[----:B------:R-:W-:-:S04]  /*0520*/  FFMA R15, R12, R10, R3 ;  /* 0x0000000a0c0f7223 */ /* 0x000fc80000000003 */
[----:B------:R-:W-:-:S04]  /*0530*/  FFMA R10, R13, R15, R0 ;  /* 0x0000000f0d0a7223 */ /* 0x000fc80000000000 */
[----:B------:R-:W-:-:S05]  /*0540*/  FFMA R0, R12, R10, R15 ;  /* 0x0000000a0c007223 */ /* 0x000fca000000000f */
[----:B------:R-:W-:-:S04]  /*0550*/  SHF.R.U32.HI R3, RZ, 0x17, R0 ;  /* 0x00000017ff037819 */ /* 0x000fc80000011600 */
[----:B------:R-:W-:-:S05]  /*0560*/  LOP3.LUT R3, R3, 0xff, RZ, 0xc0, !PT ;  /* 0x000000ff03037812 */ /* 0x000fca00078ec0ff */
[----:B------:R-:W-:-:S04]  /*0570*/  IMAD.IADD R9, R3, 0x1, R8 ;  /* 0x0000000103097824 */ /* 0x000fc800078e0208 */
[----:B------:R-:W-:-:S05]  /*0580*/  VIADD R3, R9, 0xffffffff ;  /* 0xffffffff09037836 */ /* 0x000fca0000000000 */
[----:B------:R-:W-:-:S13]  /*0590*/  ISETP.GE.U32.AND P0, PT, R3, 0xfe, PT ;  /* 0x000000fe0300780c */ /* 0x000fda0003f06070 */
[----:B------:R-:W-:Y:S05]  /*05a0*/  @!P0 BRA `(.L_x_9) ;  /* 0x0000000000808947 */ /* 0x000fea0003800000 */
[----:B------:R-:W-:-:S13]  /*05b0*/  ISETP.GT.AND P0, PT, R9, 0xfe, PT ;  /* 0x000000fe0900780c */ /* 0x000fda0003f04270 */
[----:B------:R-:W-:Y:S05]  /*05c0*/  @P0 BRA `(.L_x_10) ;  /* 0x00000000006c0947 */ /* 0x000fea0003800000 */
[----:B------:R-:W-:-:S13]  /*05d0*/  ISETP.GE.AND P0, PT, R9, 0x1, PT ;  /* 0x000000010900780c */ /* 0x000fda0003f06270 */
[----:B------:R-:W-:Y:S05]  /*05e0*/  @P0 BRA `(.L_x_11) ;  /* 0x0000000000740947 */ /* 0x000fea0003800000 */
[----:B------:R-:W-:Y:S02]  /*05f0*/  ISETP.GE.AND P0, PT, R9, -0x18, PT ;  /* 0xffffffe80900780c */ /* 0x000fe40003f06270 */
[----:B------:R-:W-:-:S11]  /*0600*/  LOP3.LUT R0, R0, 0x80000000, RZ, 0xc0, !PT ;  /* 0x8000000000007812 */ /* 0x000fd600078ec0ff */
[----:B------:R-:W-:Y:S05]  /*0610*/  @!P0 BRA `(.L_x_11) ;  /* 0x0000000000688947 */ /* 0x000fea0003800000 */
[CCC-:B------:R-:W-:Y:S01]  /*0620*/  FFMA.RZ R3, R12.reuse, R10.reuse, R15.reuse ;  /* 0x0000000a0c037223 */ /* 0x1c0fe2000000c00f */
[CCC-:B------:R-:W-:Y:S01]  /*0630*/  FFMA.RM R8, R12.reuse, R10.reuse, R15.reuse ;  /* 0x0000000a0c087223 */ /* 0x1c0fe2000000400f */
[C---:B------:R-:W-:Y:S02]  /*0640*/  ISETP.NE.AND P2, PT, R9.reuse, RZ, PT ;  /* 0x000000ff0900720c */ /* 0x040fe40003f45270 */
[----:B------:R-:W-:Y:S02]  /*0650*/  ISETP.NE.AND P1, PT, R9, RZ, PT ;  /* 0x000000ff0900720c */ /* 0x000fe40003f25270 */
[----:B------:R-:W-:Y:S01]  /*0660*/  LOP3.LUT R7, R3, 0x7fffff, RZ, 0xc0, !PT ;  /* 0x007fffff03077812 */ /* 0x000fe200078ec0ff */
[----:B------:R-:W-:Y:S01]  /*0670*/  FFMA.RP R3, R12, R10, R15 ;  /* 0x0000000a0c037223 */ /* 0x000fe2000000800f */
[----:B------:R-:W-:Y:S02]  /*0680*/  VIADD R10, R9, 0x20 ;  /* 0x00000020090a7836 */ /* 0x000fe40000000000 */
[----:B------:R-:W-:Y:S01]  /*0690*/  LOP3.LUT R7, R7, 0x800000, RZ, 0xfc, !PT ;  /* 0x0080000007077812 */ /* 0x000fe200078efcff */
[----:B------:R-:W-:Y:S01]  /*06a0*/  IMAD.MOV R9, RZ, RZ, -R9 ;  /* 0x000000ffff097224 */ /* 0x000fe200078e0a09 */
[----:B------:R-:W-:-:S02]  /*06b0*/  FSETP.NEU.FTZ.AND P0, PT, R3, R8, PT ;  /* 0x000000080300720b */ /* 0x000fc40003f1d000 */
[----:B------:R-:W-:Y:S02]  /*06c0*/  SHF.L.U32 R10, R7, R10, RZ ;  /* 0x0000000a070a7219 */ /* 0x000fe400000006ff */
[----:B------:R-:W-:Y:S02]  /*06d0*/  SEL R8, R9, RZ, P2 ;  /* 0x000000ff09087207 */ /* 0x000fe40001000000 */
[----:B------:R-:W-:Y:S02]  /*06e0*/  ISETP.NE.AND P1, PT, R10, RZ, P1 ;  /* 0x000000ff0a00720c */ /* 0x000fe40000f25270 */
[----:B------:R-:W-:Y:S02]  /*06f0*/  SHF.R.U32.HI R8, RZ, R8, R7 ;  /* 0x00000008ff087219 */ /* 0x000fe40000011607 */
[----:B------:R-:W-:Y:S02]  /*0700*/  PLOP3.LUT P0, PT, P0, P1, PT, 0xf8, 0x8f ;  /* 0x00000000008f781c */ /* 0x000fe40000703f70 */
[----:B------:R-:W-:-:S02]  /*0710*/  SHF.R.U32.HI R10, RZ, 0x1, R8 ;  /* 0x00000001ff0a7819 */ /* 0x000fc40000011608 */
[----:B------:R-:W-:-:S04]  /*0720*/  SEL R3, RZ, 0x1, !P0 ;  /* 0x00000001ff037807 */ /* 0x000fc80004000000 */
[----:B------:R-:W-:-:S04]  /*0730*/  LOP3.LUT R3, R3, 0x1, R10, 0xf8, !PT ;  /* 0x0000000103037812 */ /* 0x000fc800078ef80a */
[----:B------:R-:W-:-:S05]  /*0740*/  LOP3.LUT R3, R3, R8, RZ, 0xc0, !PT ;  /* 0x0000000803037212 */ /* 0x000fca00078ec0ff */
[----:B------:R-:W-:-:S05]  /*0750*/  IMAD.IADD R3, R10, 0x1, R3 ;  /* 0x000000010a037824 */ /* 0x000fca00078e0203 */
[----:B------:R-:W-:Y:S01]  /*0760*/  LOP3.LUT R0, R3, R0, RZ, 0xfc, !PT ;  /* 0x0000000003007212 */ /* 0x000fe200078efcff */
[----:B------:R-:W-:Y:S06]  /*0770*/  BRA `(.L_x_11) ;  /* 0x0000000000107947 */ /* 0x000fec0003800000 */
.L_x_10:
[----:B------:R-:W-:-:S04]  /*0780*/  LOP3.LUT R0, R0, 0x80000000, RZ, 0xc0, !PT ;  /* 0x8000000000007812 */ /* 0x000fc800078ec0ff */
[----:B------:R-:W-:Y:S01]  /*0790*/  LOP3.LUT R0, R0, 0x7f800000, RZ, 0xfc, !PT ;  /* 0x7f80000000007812 */ /* 0x000fe200078efcff */
[----:B------:R-:W-:Y:S06]  /*07a0*/  BRA `(.L_x_11) ;  /* 0x0000000000047947 */ /* 0x000fec0003800000 */
.L_x_9:
[----:B------:R-:W-:-:S07]  /*07b0*/  IMAD R0, R8, 0x800000, R0 ;  /* 0x0080000008007824 */ /* 0x000fce00078e0200 */
.L_x_11:
[----:B------:R-:W-:Y:S05]  /*07c0*/  BSYNC.RECONVERGENT B2 ;  /* 0x0000000000027941 */ /* 0x000fea0003800200 */
.L_x_8:
[----:B------:R-:W-:Y:S05]  /*07d0*/  BRA `(.L_x_12) ;  /* 0x0000000000207947 */ /* 0x000fea0003800000 */
.L_x_7:
[----:B------:R-:W-:-:S04]  /*07e0*/  LOP3.LUT R0, R11, 0x80000000, R10, 0x48, !PT ;  /* 0x800000000b007812 */ /* 0x000fc800078e480a */
[----:B------:R-:W-:Y:S01]  /*07f0*/  LOP3.LUT R0, R0, 0x7f800000, RZ, 0xfc, !PT ;  /* 0x7f80000000007812 */ /* 0x000fe200078efcff */
[----:B------:R-:W-:Y:S06]  /*0800*/  BRA `(.L_x_12) ;  /* 0x0000000000147947 */ /* 0x000fec0003800000 */
.L_x_6:
[----:B------:R-:W-:Y:S01]  /*0810*/  LOP3.LUT R0, R11, 0x80000000, R10, 0x48, !PT ;  /* 0x800000000b007812 */ /* 0x000fe200078e480a */
[----:B------:R-:W-:Y:S06]  /*0820*/  BRA `(.L_x_12) ;  /* 0x00000000000c7947 */ /* 0x000fec0003800000 */
.L_x_5:
[----:B------:R-:W0:Y:S01]  /*0830*/  MUFU.RSQ R0, -QNAN ;  /* 0xffc0000000007908 */ /* 0x000e220000001400 */
[----:B------:R-:W-:Y:S05]  /*0840*/  BRA `(.L_x_12) ;  /* 0x0000000000047947 */ /* 0x000fea0003800000 */
.L_x_4:
[----:B------:R-:W-:-:S07]  /*0850*/  FADD.FTZ R0, R0, R3 ;  /* 0x0000000300007221 */ /* 0x000fce0000010000 */
.L_x_12:
[----:B------:R-:W-:Y:S05]  /*0860*/  BSYNC.RECONVERGENT B1 ;  /* 0x0000000000017941 */ /* 0x000fea0003800200 */
.L_x_2:
[----:B------:R-:W-:-:S04]  /*0870*/  IMAD.MOV.U32 R7, RZ, RZ, 0x0 ;  /* 0x00000000ff077424 */ /* 0x000fc800078e00ff */
[----:B0-----:R-:W-:Y:S05]  /*0880*/  RET.REL.NODEC R6 `(_Z14rmsnorm_kernelPfS_S_if) ;  /* 0xfffffff406dc7950 */ /* 0x001fea0003c3ffff */
.L_x_13:
[----:B------:R-:W-:-:S00]  /*0890*/  BRA `(.L_x_13) ;  /* 0xfffffffc00fc7947 */ /* 0x000fc0000383ffff */
[----:B------:R-:W-:-:S00]  /*08a0*/  NOP ;  /* 0x0000000000007918 */ /* 0x000fc00000000000 */
        /* <DEDUP_REMOVED lines=13> */
.L_x_31:


//--------------------- .text._Z10reduce_rmsPfS_if --------------------------
	.section	.text._Z10reduce_rmsPfS_if,"ax",@progbits
	.align	128
        .global         _Z10reduce_rmsPfS_if
        .type           _Z10reduce_rmsPfS_if,@function
        .size           _Z10reduce_rmsPfS_if,(.L_x_33 - _Z10reduce_rmsPfS_if)
        .other          _Z10reduce_rmsPfS_if,@"STO_CUDA_ENTRY STV_DEFAULT"
_Z10reduce_rmsPfS_if:
.text._Z10reduce_rmsPfS_if:
[----:B------:R-:W-:Y:S01]  /*0000*/  LDC R1, c[0x0][0x37c] ;  /* 0x0000df00ff017b82 */ /* 0x000fe20000000800 */
[----:B------:R-:W0:Y:S07]  /*0010*/  S2R R7, SR_TID.X ;  /* 0x0000000000077919 */ /* 0x000e2e0000002100 */
[----:B------:R-:W0:Y:S01]  /*0020*/  S2UR UR4, SR_CTAID.X ;  /* 0x00000000000479c3 */ /* 0x000e220000002500 */
[----:B------:R-:W1:Y:S01]  /*0030*/  LDCU UR5, c[0x0][0x390] ;  /* 0x00007200ff0577ac */ /* 0x000e620008000800 */
[----:B------:R-:W2:Y:S06]  /*0040*/  LDCU.64 UR6, c[0x0][0x358] ;  /* 0x00006b00ff0677ac */ /* 0x000eac0008000a00 */
[----:B------:R-:W0:Y:S02]  /*0050*/  LDC R4, c[0x0][0x360] ;  /* 0x0000d800ff047b82 */ /* 0x000e240000000800 */
[----:B0-----:R-:W-:-:S05]  /*0060*/  IMAD R5, R4, UR4, R7 ;  /* 0x0000000404057c24 */ /* 0x001fca000f8e0207 */
[----:B-1----:R-:W-:-:S13]  /*0070*/  ISETP.GE.AND P2, PT, R5, UR5, PT ;  /* 0x0000000505007c0c */ /* 0x002fda000bf46270 */
[----:B------:R-:W0:Y:S02]  /*0080*/  @!P2 LDC.64 R2, c[0x0][0x380] ;  /* 0x0000e000ff02ab82 */ /* 0x000e240000000a00 */
[----:B0-----:R-:W-:-:S06]  /*0090*/  @!P2 IMAD.WIDE R2, R5, 0x4, R2 ;  /* 0x000000040502a825 */ /* 0x001fcc00078e0202 */
[----:B--2---:R-:W2:Y:S01]  /*00a0*/  @!P2 LDG.E R2, desc[UR6][R2.64] ;  /* 0x000000060202a981 */ /* 0x004ea2000c1e1900 */
[----:B------:R-:W0:Y:S01]  /*00b0*/  S2UR UR5, SR_CgaCtaId ;  /* 0x00000000000579c3 */ /* 0x000e220000008800 */
[----:B------:R-:W-:Y:S01]  /*00c0*/  UMOV UR4, 0x400 ;  /* 0x0000040000047882 */ /* 0x000fe20000000000 */
[----:B------:R-:W-:Y:S02]  /*00d0*/  ISETP.GE.U32.AND P3, PT, R4, 0x2, PT ;  /* 0x000000020400780c */ /* 0x000fe40003f66070 */
[----:B------:R-:W-:Y:S02]  /*00e0*/  ISETP.NE.AND P0, PT, R5, RZ, PT ;  /* 0x000000ff0500720c */ /* 0x000fe40003f05270 */
[----:B------:R-:W-:Y:S01]  /*00f0*/  ISETP.NE.AND P1, PT, R7, RZ, PT ;  /* 0x000000ff0700720c */ /* 0x000fe20003f25270 */
[----:B0-----:R-:W-:-:S06]  /*0100*/  ULEA UR4, UR5, UR4, 0x18 ;  /* 0x0000000405047291 */ /* 0x001fcc000f8ec0ff */
[----:B------:R-:W-:Y:S01]  /*0110*/  LEA R0, R7, UR4, 0x2 ;  /* 0x0000000407007c11 */ /* 0x000fe2000f8e10ff */
[----:B--2---:R-:W-:-:S05]  /*0120*/  @!P2 FMUL R5, R2, R2 ;  /* 0x000000020205a220 */ /* 0x004fca0000400000 */
[----:B------:R0:W-:Y:S01]  /*0130*/  @!P2 STS [R0], R5 ;  /* 0x000000050000a388 */ /* 0x0001e20000000800 */
[----:B------:R-:W-:Y:S06]  /*0140*/  BAR.SYNC.DEFER_BLOCKING 0x0 ;  /* 0x0000000000007b1d */ /* 0x000fec0000010000 */
[----:B------:R-:W-:Y:S05]  /*0150*/  @!P3 BRA `(.L_x_14) ;  /* 0x00000000002cb947 */ /* 0x000fea0003800000 */
.L_x_15:
[----:B0-----:R-:W-:-:S04]  /*0160*/  SHF.R.U32.HI R5, RZ, 0x1, R4 ;  /* 0x00000001ff057819 */ /* 0x001fc80000011604 */
[----:B------:R-:W-:-:S13]  /*0170*/  ISETP.GE.U32.AND P2, PT, R7, R5, PT ;  /* 0x000000050700720c */ /* 0x000fda0003f46070 */
[----:B------:R-:W-:Y:S01]  /*0180*/  @!P2 IMAD R2, R5, 0x4, R0 ;  /* 0x000000040502a824 */ /* 0x000fe200078e0200 */
[----:B------:R-:W-:Y:S05]  /*0190*/  @!P2 LDS R3, [R0] ;  /* 0x000000000003a984 */ /* 0x000fea0000000800 */
[----:B------:R-:W0:Y:S02]  /*01a0*/  @!P2 LDS R2, [R2] ;  /* 0x000000000202a984 */ /* 0x000e240000000800 */
[----:B0-----:R-:W-:-:S05]  /*01b0*/  @!P2 FADD R3, R2, R3 ;  /* 0x000000030203a221 */ /* 0x001fca0000000000 */
[----:B------:R1:W-:Y:S01]  /*01c0*/  @!P2 STS [R0], R3 ;  /* 0x000000030000a388 */ /* 0x0003e20000000800 */
[----:B------:R-:W-:Y:S01]  /*01d0*/  BAR.SYNC.DEFER_BLOCKING 0x0 ;  /* 0x0000000000007b1d */ /* 0x000fe20000010000 */
[----:B------:R-:W-:Y:S01]  /*01e0*/  ISETP.GT.U32.AND P2, PT, R4, 0x3, PT ;  /* 0x000000030400780c */ /* 0x000fe20003f44070 */
[----:B------:R-:W-:-:S12]  /*01f0*/  IMAD.MOV.U32 R4, RZ, RZ, R5 ;  /* 0x000000ffff047224 */ /* 0x000fd800078e0005 */
[----:B-1----:R-:W-:Y:S05]  /*0200*/  @P2 BRA `(.L_x_15) ;  /* 0xfffffffc00d42947 */ /* 0x002fea000383ffff */
.L_x_14:
[----:B------:R-:W-:Y:S04]  /*0210*/  BSSY.RECONVERGENT B0, `(.L_x_16) ;  /* 0x0000008000007945 */ /* 0x000fe80003800200 */
[----:B------:R-:W-:Y:S05]  /*0220*/  @P1 BRA `(.L_x_17) ;  /* 0x0000000000181947 */ /* 0x000fea0003800000 */
[----:B------:R-:W1:Y:S01]  /*0230*/  S2UR UR5, SR_CgaCtaId ;  /* 0x00000000000579c3 */ /* 0x000e620000008800 */
[----:B------:R-:W-:-:S07]  /*0240*/  UMOV UR4, 0x400 ;  /* 0x0000040000047882 */ /* 0x000fce0000000000 */
[----:B------:R-:W2:Y:S01]  /*0250*/  LDC.64 R2, c[0x0][0x388] ;  /* 0x0000e200ff027b82 */ /* 0x000ea20000000a00 */
[----:B-1----:R-:W-:-:S09]  /*0260*/  ULEA UR4, UR5, UR4, 0x18 ;  /* 0x0000000405047291 */ /* 0x002fd2000f8ec0ff */
[----:B0-----:R-:W2:Y:S04]  /*0270*/  LDS R5, [UR4] ;  /* 0x00000004ff057984 */ /* 0x001ea80008000800 */
[----:B--2---:R1:W-:Y:S02]  /*0280*/  REDG.E.ADD.F32.FTZ.RN.STRONG.GPU desc[UR6][R2.64], R5 ;  /* 0x00000005020079a6 */ /* 0x0043e4000c12f306 */
.L_x_17:
[----:B------:R-:W-:Y:S05]  /*0290*/  BSYNC.RECONVERGENT B0 ;  /* 0x0000000000007941 */ /* 0x000fea0003800200 */
.L_x_16:
[----:B------:R-:W-:Y:S06]  /*02a0*/  BAR.SYNC.DEFER_BLOCKING 0x0 ;  /* 0x0000000000007b1d */ /* 0x000fec0000010000 */
[----:B------:R-:W-:Y:S05]  /*02b0*/  @P0 EXIT ;  /* 0x000000000000094d */ /* 0x000fea0003800000 */
[----:B-1----:R-:W0:Y:S01]  /*02c0*/  LDC.64 R2, c[0x0][0x388] ;  /* 0x0000e200ff027b82 */ /* 0x002e220000000a00 */
[----:B------:R-:W1:Y:S01]  /*02d0*/  LDCU UR4, c[0x0][0x390] ;  /* 0x00007200ff0477ac */ /* 0x000e620008000800 */
[----:B0-----:R1:W2:Y:S02]  /*02e0*/  LDG.E R0, desc[UR6][R2.64] ;  /* 0x0000000602007981 */ /* 0x0012a4000c1e1900 */
[----:B-1----:R-:W-:-:S04]  /*02f0*/  I2FP.F32.S32 R3, UR4 ;  /* 0x0000000400037c45 */ /* 0x002fc80008201400 */
[----:B------:R-:W0:Y:S02]  /*0300*/  MUFU.RCP R4, R3 ;  /* 0x0000000300047308 */ /* 0x000e240000001000 */
[----:B0-----:R-:W-:-:S04]  /*0310*/  FFMA R5, -R3, R4, 1 ;  /* 0x3f80000003057423 */ /* 0x001fc80000000104 */
[----:B------:R-:W-:Y:S02]  /*0320*/  FFMA R5, R4, R5, R4 ;  /* 0x0000000504057223 */ /* 0x000fe40000000004 */
[----:B--2---:R-:W0:Y:S02]  /*0330*/  FCHK P0, R0, R3 ;  /* 0x0000000300007302 */ /* 0x004e240000000000 */
[----:B------:R-:W-:-:S04]  /*0340*/  FFMA R4, R0, R5, RZ ;  /* 0x0000000500047223 */ /* 0x000fc800000000ff */
[----:B------:R-:W-:-:S04]  /*0350*/  FFMA R6, -R3, R4, R0 ;  /* 0x0000000403067223 */ /* 0x000fc80000000100 */
[----:B------:R-:W-:Y:S01]  /*0360*/  FFMA R4, R5, R6, R4 ;  /* 0x0000000605047223 */ /* 0x000fe20000000004 */
[----:B0-----:R-:W-:Y:S06]  /*0370*/  @!P0 BRA `(.L_x_18) ;  /* 0x0000000000088947 */ /* 0x001fec0003800000 */
[----:B------:R-:W-:-:S07]  /*0380*/  MOV R2, 0x3a0 ;  /* 0x000003a000027802 */ /* 0x000fce0000000f00 */
[----:B------:R-:W-:Y:S05]  /*0390*/  CALL.REL.NOINC `($__internal_2_$__cuda_sm3x_div_rn_noftz_f32_slowpath) ;  /* 0x0000000000a07944 */ /* 0x000fea0003c00000 */
.L_x_18:
[----:B------:R-:W0:Y:S02]  /*03a0*/  LDCU UR4, c[0x0][0x394] ;  /* 0x00007280ff0477ac */ /* 0x000e240008000800 */
[----:B0-----:R-:W-:-:S04]  /*03b0*/  FADD R0, R4, UR4 ;  /* 0x0000000404007e21 */ /* 0x001fc80008000000 */
[----:B------:R-:W-:Y:S01]  /*03c0*/  VIADD R2, R0, 0xf3000000 ;  /* 0xf300000000027836 */ /* 0x000fe20000000000 */
[----:B------:R0:W1:Y:S04]  /*03d0*/  MUFU.RSQ R3, R0 ;  /* 0x0000000000037308 */ /* 0x0000680000001400 */
[----:B------:R-:W-:-:S13]  /*03e0*/  ISETP.GT.U32.AND P0, PT, R2, 0x727fffff, PT ;  /* 0x727fffff0200780c */ /* 0x000fda0003f04070 */
[----:B01----:R-:W-:Y:S05]  /*03f0*/  @!P0 BRA `(.L_x_19) ;  /* 0x00000000000c8947 */ /* 0x003fea0003800000 */
[----:B------:R-:W-:-:S07]  /*0400*/  MOV R4, 0x420 ;  /* 0x0000042000047802 */ /* 0x000fce0000000f00 */
[----:B------:R-:W-:Y:S05]  /*0410*/  CALL.REL.NOINC `($__internal_1_$__cuda_sm20_sqrt_rn_f32_slowpath) ;  /* 0x0000000000207944 */ /* 0x000fea0003c00000 */
[----:B------:R-:W-:Y:S05]  /*0420*/  BRA `(.L_x_20) ;  /* 0x0000000000107947 */ /* 0x000fea0003800000 */
.L_x_19:
[----:B------:R-:W-:Y:S01]  /*0430*/  FMUL.FTZ R5, R0, R3 ;  /* 0x0000000300057220 */ /* 0x000fe20000410000 */
[----:B------:R-:W-:-:S03]  /*0440*/  FMUL.FTZ R2, R3, 0.5 ;  /* 0x3f00000003027820 */ /* 0x000fc60000410000 */
[----:B------:R-:W-:-:S04]  /*0450*/  FFMA R0, -R5, R5, R0 ;  /* 0x0000000505007223 */ /* 0x000fc80000000100 */
[----:B------:R-:W-:-:S07]  /*0460*/  FFMA R5, R0, R2, R5 ;  /* 0x0000000200057223 */ /* 0x000fce0000000005 */
.L_x_20:
[----:B------:R-:W0:Y:S02]  /*0470*/  LDC.64 R2, c[0x0][0x388] ;  /* 0x0000e200ff027b82 */ /* 0x000e240000000a00 */
[----:B0-----:R-:W-:Y:S01]  /*0480*/  STG.E desc[UR6][R2.64], R5 ;  /* 0x0000000502007986 */ /* 0x001fe2000c101906 */
[----:B------:R-:W-:Y:S05]  /*0490*/  EXIT ;  /* 0x000000000000794d */ /* 0x000fea0003800000 */
        .weak           $__internal_1_$__cuda_sm20_sqrt_rn_f32_slowpath
        .type           $__internal_1_$__cuda_sm20_sqrt_rn_f32_slowpath,@function
        .size           $__internal_1_$__cuda_sm20_sqrt_rn_f32_slowpath,($__internal_2_$__cuda_sm3x_div_rn_noftz_f32_slowpath - $__internal_1_$__cuda_sm20_sqrt_rn_f32_slowpath)
$__internal_1_$__cuda_sm20_sqrt_rn_f32_slowpath:
[----:B------:R-:W-:-:S13]  /*04a0*/  LOP3.LUT P0, RZ, R0, 0x7fffffff, RZ, 0xc0, !PT ;  /* 0x7fffffff00ff7812 */ /* 0x000fda000780c0ff */
[----:B------:R-:W-:Y:S01]  /*04b0*/  @!P0 IMAD.MOV.U32 R2, RZ, RZ, R0 ;  /* 0x000000ffff028224 */ /* 0x000fe200078e0000 */
[----:B------:R-:W-:Y:S06]  /*04c0*/  @!P0 BRA `(.L_x_21) ;  /* 0x0000000000448947 */ /* 0x000fec0003800000 */
[----:B------:R-:W-:-:S13]  /*04d0*/  FSETP.GEU.FTZ.AND P0, PT, R0, RZ, PT ;  /* 0x000000ff0000720b */ /* 0x000fda0003f1e000 */
[----:B------:R-:W-:Y:S01]  /*04e0*/  @!P0 IMAD.MOV.U32 R2, RZ, RZ, 0x7fffffff ;  /* 0x7fffffffff028424 */ /* 0x000fe200078e00ff */
[----:B------:R-:W-:Y:S06]  /*04f0*/  @!P0 BRA `(.L_x_21) ;  /* 0x0000000000388947 */ /* 0x000fec0003800000 */
[----:B------:R-:W-:-:S13]  /*0500*/  FSETP.GTU.FTZ.AND P0, PT, |R0|, +INF , PT ;  /* 0x7f8000000000780b */ /* 0x000fda0003f1c200 */
[----:B------:R-:W-:Y:S01]  /*0510*/  @P0 FADD.FTZ R2, R0, 1 ;  /* 0x3f80000000020421 */ /* 0x000fe20000010000 */
[----:B------:R-:W-:Y:S06]  /*0520*/  @P0 BRA `(.L_x_21) ;  /* 0x00000000002c0947 */ /* 0x000fec0003800000 */
[----:B------:R-:W-:-:S13]  /*0530*/  FSETP.NEU.FTZ.AND P0, PT, |R0|, +INF , PT ;  /* 0x7f8000000000780b */ /* 0x000fda0003f1d200 */
[----:B------:R-:W-:Y:S01]  /*0540*/  @!P0 IMAD.MOV.U32 R2, RZ, RZ, R0 ;  /* 0x000000ffff028224 */ /* 0x000fe200078e0000 */
[----:B------:R-:W-:Y:S06]  /*0550*/  @!P0 BRA `(.L_x_21) ;  /* 0x0000000000208947 */ /* 0x000fec0003800000 */
[----:B------:R-:W-:-:S04]  /*0560*/  FFMA R0, R0, 1.84467440737095516160e+19, RZ ;  /* 0x5f80000000007823 */ /* 0x000fc800000000ff */
[----:B------:R-:W0:Y:S02]  /*0570*/  MUFU.RSQ R3, R0 ;  /* 0x0000000000037308 */ /* 0x000e240000001400 */
[----:B0-----:R-:W-:Y:S01]  /*0580*/  FMUL.FTZ R5, R0, R3 ;  /* 0x0000000300057220 */ /* 0x001fe20000410000 */
[----:B------:R-:W-:-:S03]  /*0590*/  FMUL.FTZ R3, R3, 0.5 ;  /* 0x3f00000003037820 */ /* 0x000fc60000410000 */
[----:B------:R-:W-:-:S04]  /*05a0*/  FADD.FTZ R2, -R5, -RZ ;  /* 0x800000ff05027221 */ /* 0x000fc80000010100 */
[----:B------:R-:W-:-:S04]  /*05b0*/  FFMA R2, R5, R2, R0 ;  /* 0x0000000205027223 */ /* 0x000fc80000000000 */
[----:B------:R-:W-:-:S04]  /*05c0*/  FFMA R2, R2, R3, R5 ;  /* 0x0000000302027223 */ /* 0x000fc80000000005 */
[----:B------:R-:W-:-:S07]  /*05d0*/  FMUL.FTZ R2, R2, 2.3283064365386962891e-10 ;  /* 0x2f80000002027820 */ /* 0x000fce0000410000 */
.L_x_21:
[----:B------:R-:W-:Y:S02]  /*05e0*/  IMAD.MOV.U32 R5, RZ, RZ, R2 ;  /* 0x000000ffff057224 */ /* 0x000fe400078e0002 */
[----:B------:R-:W-:Y:S02]  /*05f0*/  IMAD.MOV.U32 R2, RZ, RZ, R4 ;  /* 0x000000ffff027224 */ /* 0x000fe400078e0004 */
[----:B------:R-:W-:-:S04]  /*0600*/  IMAD.MOV.U32 R3, RZ, RZ, 0x0 ;  /* 0x00000000ff037424 */ /* 0x000fc800078e00ff */
[----:B------:R-:W-:Y:S05]  /*0610*/  RET.REL.NODEC R2 `(_Z10reduce_rmsPfS_if) ;  /* 0xfffffff802787950 */ /* 0x000fea0003c3ffff */
        .weak           $__internal_2_$__cuda_sm3x_div_rn_noftz_f32_slowpath
        .type           $__internal_2_$__cuda_sm3x_div_rn_noftz_f32_slowpath,@function
        .size           $__internal_2_$__cuda_sm3x_div_rn_noftz_f32_slowpath,(.L_x_33 - $__internal_2_$__cuda_sm3x_div_rn_noftz_f32_slowpath)
$__internal_2_$__cuda_sm3x_div_rn_noftz_f32_slowpath:
[--C-:B------:R-:W-:Y:S01]  /*0620*/  SHF.R.U32.HI R5, RZ, 0x17, R3.reuse ;  /* 0x00000017ff057819 */ /* 0x100fe20000011603 */
[--C-:B------:R-:W-:Y:S01]  /*0630*/  IMAD.MOV.U32 R6, RZ, RZ, R0.reuse ;  /* 0x000000ffff067224 */ /* 0x100fe200078e0000 */
[----:B------:R-:W-:Y:S01]  /*0640*/  SHF.R.U32.HI R4, RZ, 0x17, R0 ;  /* 0x00000017ff047819 */ /* 0x000fe20000011600 */
[----:B------:R-:W-:Y:S01]  /*0650*/  IMAD.MOV.U32 R7, RZ, RZ, R3 ;  /* 0x000000ffff077224 */ /* 0x000fe200078e0003 */
[----:B------:R-:W-:Y:S02]  /*0660*/  LOP3.LUT R5, R5, 0xff, RZ, 0xc0, !PT ;  /* 0x000000ff05057812 */ /* 0x000fe400078ec0ff */
        /* <DEDUP_REMOVED lines=25> */
[----:B------:R-:W-:Y:S01]  /*0800*/  @P0 MOV R8, RZ ;  /* 0x000000ff00080202 */ /* 0x000fe20000000f00 */
[----:B------:R-:W-:Y:S02]  /*0810*/  @!P0 IMAD.MOV.U32 R8, RZ, RZ, -0x40 ;  /* 0xffffffc0ff088424 */ /* 0x000fe400078e00ff */
[----:B------:R-:W-:Y:S01]  /*0820*/  @!P0 FFMA R6, R0, 1.84467440737095516160e+19, RZ ;  /* 0x5f80000000068823 */ /* 0x000fe200000000ff */
[----:B------:R-:W-:Y:S01]  /*0830*/  @!P1 FFMA R7, R3, 1.84467440737095516160e+19, RZ ;  /* 0x5f80000003079823 */ /* 0x000fe200000000ff */
[----:B------:R-:W-:-:S07]  /*0840*/  @!P1 VIADD R8, R8, 0x40 ;  /* 0x0000004008089836 */ /* 0x000fce0000000000 */
.L_x_22:
[----:B------:R-:W-:Y:S01]  /*0850*/  LEA R0, R5, 0xc0800000, 0x17 ;  /* 0xc080000005007811 */ /* 0x000fe200078eb8ff */
[----:B------:R-:W-:-:S04]  /*0860*/  VIADD R4, R4, 0xffffff81 ;  /* 0xffffff8104047836 */ /* 0x000fc80000000000 */
[----:B------:R-:W-:Y:S01]  /*0870*/  IMAD.IADD R7, R7, 0x1, -R0 ;  /* 0x0000000107077824 */ /* 0x000fe200078e0a00 */
[C---:B------:R-:W-:Y:S01]  /*0880*/  IADD3 R5, PT, PT, R4.reuse, 0x7f, -R5 ;  /* 0x0000007f04057810 */ /* 0x040fe20007ffe805 */
[----:B------:R-:W-:Y:S02]  /*0890*/  IMAD R0, R4, -0x800000, R6 ;  /* 0xff80000004007824 */ /* 0x000fe400078e0206 */
[----:B------:R-:W0:Y:S01]  /*08a0*/  MUFU.RCP R3, R7 ;  /* 0x0000000700037308 */ /* 0x000e220000001000 */
[----:B------:R-:W-:Y:S01]  /*08b0*/  FADD.FTZ R9, -R7, -RZ ;  /* 0x800000ff07097221 */ /* 0x000fe20000010100 */
[----:B------:R-:W-:-:S03]  /*08c0*/  IMAD.IADD R5, R5, 0x1, R8 ;  /* 0x0000000105057824 */ /* 0x000fc600078e0208 */
        /* <DEDUP_REMOVED lines=20> */
[-CC-:B------:R-:W-:Y:S01]  /*0a10*/  FFMA.RZ R0, R10, R6.reuse, R11.reuse ;  /* 0x000000060a007223 */ /* 0x180fe2000000c00b */
[----:B------:R-:W-:Y:S01]  /*0a20*/  IADD3 R7, PT, PT, R8, 0x20, RZ ;  /* 0x0000002008077810 */ /* 0x000fe20007ffe0ff */
[-CC-:B------:R-:W-:Y:S01]  /*0a30*/  FFMA.RM R5, R10, R6.reuse, R11.reuse ;  /* 0x000000060a057223 */ /* 0x180fe2000000400b */
[----:B------:R-:W-:Y:S02]  /*0a40*/  ISETP.NE.AND P2, PT, R8, RZ, PT ;  /* 0x000000ff0800720c */ /* 0x000fe40003f45270 */
[----:B------:R-:W-:Y:S01]  /*0a50*/  LOP3.LUT R4, R0, 0x7fffff, RZ, 0xc0, !PT ;  /* 0x007fffff00047812 */ /* 0x000fe200078ec0ff */
[----:B------:R-:W-:Y:S01]  /*0a60*/  FFMA.RP R0, R10, R6, R11 ;  /* 0x000000060a007223 */ /* 0x000fe2000000800b */
[----:B------:R-:W-:Y:S01]  /*0a70*/  IMAD.MOV R6, RZ, RZ, -R8 ;  /* 0x000000ffff067224 */ /* 0x000fe200078e0a08 */
[----:B------:R-:W-:Y:S02]  /*0a80*/  ISETP.NE.AND P1, PT, R8, RZ, PT ;  /* 0x000000ff0800720c */ /* 0x000fe40003f25270 */
[----:B------:R-:W-:-:S02]  /*0a90*/  LOP3.LUT R4, R4, 0x800000, RZ, 0xfc, !PT ;  /* 0x0080000004047812 */ /* 0x000fc400078efcff */
[----:B------:R-:W-:Y:S02]  /*0aa0*/  FSETP.NEU.FTZ.AND P0, PT, R0, R5, PT ;  /* 0x000000050000720b */ /* 0x000fe40003f1d000 */
[----:B------:R-:W-:Y:S02]  /*0ab0*/  SHF.L.U32 R7, R4, R7, RZ ;  /* 0x0000000704077219 */ /* 0x000fe400000006ff */
[----:B------:R-:W-:Y:S02]  /*0ac0*/  SEL R5, R6, RZ, P2 ;  /* 0x000000ff06057207 */ /* 0x000fe40001000000 */
[----:B------:R-:W-:Y:S02]  /*0ad0*/  ISETP.NE.AND P1, PT, R7, RZ, P1 ;  /* 0x000000ff0700720c */ /* 0x000fe40000f25270 */
[----:B------:R-:W-:Y:S02]  /*0ae0*/  SHF.R.U32.HI R5, RZ, R5, R4 ;  /* 0x00000005ff057219 */ /* 0x000fe40000011604 */
[----:B------:R-:W-:-:S02]  /*0af0*/  PLOP3.LUT P0, PT, P0, P1, PT, 0xf8, 0x8f ;  /* 0x00000000008f781c */ /* 0x000fc40000703f70 */
[----:B------:R-:W-:Y:S02]  /*0b00*/  SHF.R.U32.HI R7, RZ, 0x1, R5 ;  /* 0x00000001ff077819 */ /* 0x000fe40000011605 */
[----:B------:R-:W-:-:S04]  /*0b10*/  SEL R0, RZ, 0x1, !P0 ;  /* 0x00000001ff007807 */ /* 0x000fc80004000000 */
[----:B------:R-:W-:-:S04]  /*0b20*/  LOP3.LUT R0, R0, 0x1, R7, 0xf8, !PT ;  /* 0x0000000100007812 */ /* 0x000fc800078ef807 */
[----:B------:R-:W-:-:S05]  /*0b30*/  LOP3.LUT R0, R0, R5, RZ, 0xc0, !PT ;  /* 0x0000000500007212 */ /* 0x000fca00078ec0ff */
[----:B------:R-:W-:-:S05]  /*0b40*/  IMAD.IADD R0, R7, 0x1, R0 ;  /* 0x0000000107007824 */ /* 0x000fca00078e0200 */
[----:B------:R-:W-:Y:S01]  /*0b50*/  LOP3.LUT R3, R0, R3, RZ, 0xfc, !PT ;  /* 0x0000000300037212 */ /* 0x000fe200078efcff */
[----:B------:R-:W-:Y:S06]  /*0b60*/  BRA `(.L_x_29) ;  /* 0x0000000000347947 */ /* 0x000fec0003800000 */
.L_x_28:
[----:B------:R-:W-:-:S04]  /*0b70*/  LOP3.LUT R3, R3, 0x80000000, RZ, 0xc0, !PT ;  /* 0x8000000003037812 */ /* 0x000fc800078ec0ff */
[----:B------:R-:W-:Y:S01]  /*0b80*/  LOP3.LUT R3, R3, 0x7f800000, RZ, 0xfc, !PT ;  /* 0x7f80000003037812 */ /* 0x000fe200078efcff */
[----:B------:R-:W-:Y:S06]  /*0b90*/  BRA `(.L_x_29) ;  /* 0x0000000000287947 */ /* 0x000fec0003800000 */
.L_x_27:
[----:B------:R-:W-:Y:S01]  /*0ba0*/  IMAD R3, R5, 0x800000, R3 ;  /* 0x0080000005037824 */ /* 0x000fe200078e0203 */
[----:B------:R-:W-:Y:S06]  /*0bb0*/  BRA `(.L_x_29) ;  /* 0x0000000000207947 */ /* 0x000fec0003800000 */
.L_x_26:
[----:B------:R-:W-:-:S04]  /*0bc0*/  LOP3.LUT R3, R7, 0x80000000, R6, 0x48, !PT ;  /* 0x8000000007037812 */ /* 0x000fc800078e4806 */
[----:B------:R-:W-:Y:S01]  /*0bd0*/  LOP3.LUT R3, R3, 0x7f800000, RZ, 0xfc, !PT ;  /* 0x7f80000003037812 */ /* 0x000fe200078efcff */
[----:B------:R-:W-:Y:S06]  /*0be0*/  BRA `(.L_x_29) ;  /* 0x0000000000147947 */ /* 0x000fec0003800000 */
.L_x_25:
[----:B------:R-:W-:Y:S01]  /*0bf0*/  LOP3.LUT R3, R7, 0x80000000, R6, 0x48, !PT ;  /* 0x8000000007037812 */ /* 0x000fe200078e4806 */
[----:B------:R-:W-:Y:S06]  /*0c00*/  BRA `(.L_x_29) ;  /* 0x00000000000c7947 */ /* 0x000fec0003800000 */
.L_x_24:
[----:B------:R-:W0:Y:S01]  /*0c10*/  MUFU.RSQ R3, -QNAN ;  /* 0xffc0000000037908 */ /* 0x000e220000001400 */
[----:B------:R-:W-:Y:S05]  /*0c20*/  BRA `(.L_x_29) ;  /* 0x0000000000047947 */ /* 0x000fea0003800000 */
.L_x_23:
[----:B------:R-:W-:-:S07]  /*0c30*/  FADD.FTZ R3, R0, R3 ;  /* 0x0000000300037221 */ /* 0x000fce0000010000 */
.L_x_29:
[----:B0-----:R-:W-:Y:S02]  /*0c40*/  IMAD.MOV.U32 R4, RZ, RZ, R3 ;  /* 0x000000ffff047224 */ /* 0x001fe400078e0003 */
[----:B------:R-:W-:-:S04]  /*0c50*/  IMAD.MOV.U32 R3, RZ, RZ, 0x0 ;  /* 0x00000000ff037424 */ /* 0x000fc800078e00ff */
[----:B------:R-:W-:Y:S05]  /*0c60*/  RET.REL.NODEC R2 `(_Z10reduce_rmsPfS_if) ;  /* 0xfffffff002e47950 */ /* 0x000fea0003c3ffff */
.L_x_30:
        /* <DEDUP_REMOVED lines=9> */
.L_x_33:


//--------------------- .nv.shared.reserved.0     --------------------------
	.section	.nv.shared.reserved.0,"aw",@nobits
	.weak		__nv_reservedSMEM_offset_0_alias
	.size		__nv_reservedSMEM_offset_0_alias, 0, 64
	.other		__nv_reservedSMEM_offset_0_alias,@"STO_CUDA_RESERVED_SHARED STV_DEFAULT"
__nv_reservedSMEM_offset_0_alias:
	.zero		0
	.zero		64


//--------------------- .nv.shared._Z10reduce_rmsPfS_if --------------------------
	.section	.nv.shared._Z10reduce_rmsPfS_if,"aw",@nobits
	.sectionflags	@""
	.align	4
.nv.shared._Z10reduce_rmsPfS_if:
	.zero		1088


//--------------------- .nv.constant0._Z14rmsnorm_kernelPfS_S_if --------------------------
	.section	.nv.constant0._Z14rmsnorm_kernelPfS_S_if,"a",@progbits
	.sectionflags	@""
	.align	4
.nv.constant0._Z14rmsnorm_kernelPfS_S_if:
	.zero		928


//--------------------- .nv.constant0._Z10reduce_rmsPfS_if --------------------------
	.section	.nv.constant0._Z10reduce_rmsPfS_if,"a",@progbits
	.sectionflags	@""
	.align	4
.nv.constant0._Z10reduce_rmsPfS_if:
	.zero		920


//--------------------- SYMBOLS --------------------------

	.type		.nv.reservedSmem.offset0,@object
	.size		.nv.reservedSmem.offset0,0x4
	.type		.nv.reservedSmem.cap,@object
	.size		.nv.reservedSmem.cap,0x4
